	.headerflags	@"EF_CUDA_TEXMODE_UNIFIED EF_CUDA_64BIT_ADDRESS EF_CUDA_ACCELERATORS EF_CUDA_SM90 EF_CUDA_VIRTUAL_SM(EF_CUDA_SM90)"
	.elftype	@"ET_EXEC"


//--------------------- .nv.info                  --------------------------
	.section	.nv.info,"",@"SHT_CUDA_INFO"
	.align	4


	//----- nvinfo : EIATTR_REGCOUNT
	.align		4
        /*0000*/ 	.byte	0x04, 0x2f
        /*0002*/ 	.short	(.L_1 - .L_0)
	.align		4
.L_0:
        /*0004*/ 	.word	index@(triton_poi_fused_add_clamp_46)
        /*0008*/ 	.word	0x00000008


	//----- nvinfo : EIATTR_MIN_STACK_SIZE
	.align		4
.L_1:
        /*000c*/ 	.byte	0x04, 0x12
        /*000e*/ 	.short	(.L_3 - .L_2)
	.align		4
.L_2:
        /*0010*/ 	.word	index@(triton_poi_fused_add_clamp_46)
        /*0014*/ 	.word	0x00000000


	//----- nvinfo : EIATTR_FRAME_SIZE
	.align		4
.L_3:
        /*0018*/ 	.byte	0x04, 0x11
        /*001a*/ 	.short	(.L_5 - .L_4)
	.align		4
.L_4:
        /*001c*/ 	.word	index@(triton_poi_fused_add_clamp_46)
        /*0020*/ 	.word	0x00000000


	//----- nvinfo : EIATTR_MIN_STACK_SIZE
	.align		4
.L_5:
        /*0024*/ 	.byte	0x04, 0x12
        /*0026*/ 	.short	(.L_7 - .L_6)
	.align		4
.L_6:
        /*0028*/ 	.word	index@(triton_poi_fused_add_clamp_46)
        /*002c*/ 	.word	0x00000000
.L_7:


//--------------------- .nv.info.triton_poi_fused_add_clamp_46 --------------------------
	.section	.nv.info.triton_poi_fused_add_clamp_46,"",@"SHT_CUDA_INFO"
	.sectionflags	@""
	.align	4


	//----- nvinfo : EIATTR_CUDA_API_VERSION
	.align		4
        /*0000*/ 	.byte	0x04, 0x37
        /*0002*/ 	.short	(.L_9 - .L_8)
.L_8:
        /*0004*/ 	.word	0x0000007c


	//----- nvinfo : EIATTR_KPARAM_INFO
	.align		4
.L_9:
        /*0008*/ 	.byte	0x04, 0x17
        /*000a*/ 	.short	(.L_11 - .L_10)
.L_10:
        /*000c*/ 	.word	0x00000000
        /*0010*/ 	.short	0x0001
        /*0012*/ 	.short	0x0008
        /*0014*/ 	.byte	0x00, 0xf0, 0x11, 0x00


	//----- nvinfo : EIATTR_KPARAM_INFO
	.align		4
.L_11:
        /*0018*/ 	.byte	0x04, 0x17
        /*001a*/ 	.short	(.L_13 - .L_12)
.L_12:
        /*001c*/ 	.word	0x00000000
        /*0020*/ 	.short	0x0000
        /*0022*/ 	.short	0x0000
        /*0024*/ 	.byte	0x00, 0xf4, 0x21, 0x00


	//----- nvinfo : EIATTR_SPARSE_MMA_MASK
	.align		4
.L_13:
        /*0028*/ 	.byte	0x03, 0x50
        /*002a*/ 	.short	0x0000


	//----- nvinfo : EIATTR_MAXREG_COUNT
	.align		4
        /*002c*/ 	.byte	0x03, 0x1b
        /*002e*/ 	.short	0x00ff


	//----- nvinfo : EIATTR_EXIT_INSTR_OFFSETS
	.align		4
        /*0030*/ 	.byte	0x04, 0x1c
        /*0032*/ 	.short	(.L_15 - .L_14)


	//   ....[0]....
.L_14:
        /*0034*/ 	.word	0x00000100


	//   ....[1]....
        /*0038*/ 	.word	0x00000130


	//----- nvinfo : EIATTR_REQNTID
	.align		4
.L_15:
        /*003c*/ 	.byte	0x04, 0x10
        /*003e*/ 	.short	(.L_17 - .L_16)
.L_16:
        /*0040*/ 	.word	0x00000020
        /*0044*/ 	.word	0x00000001
        /*0048*/ 	.word	0x00000001


	//----- nvinfo : EIATTR_CBANK_PARAM_SIZE
	.align		4
.L_17:
        /*004c*/ 	.byte	0x03, 0x19
        /*004e*/ 	.short	0x000c


	//----- nvinfo : EIATTR_PARAM_CBANK
	.align		4
        /*0050*/ 	.byte	0x04, 0x0a
        /*0052*/ 	.short	(.L_19 - .L_18)
	.align		4
.L_18:
        /*0054*/ 	.word	index@(.nv.constant0.triton_poi_fused_add_clamp_46)
        /*0058*/ 	.short	0x0210
        /*005a*/ 	.short	0x000c


	//----- nvinfo : EIATTR_SW_WAR
	.align		4
.L_19:
        /*005c*/ 	.byte	0x04, 0x36
        /*005e*/ 	.short	(.L_21 - .L_20)
.L_20:
        /*0060*/ 	.word	0x00000008
.L_21:


//--------------------- .nv.callgraph             --------------------------
	.section	.nv.callgraph,"",@"SHT_CUDA_CALLGRAPH"
	.align	4
	.sectionentsize	8
	.align		4
        /*0000*/ 	.word	0x00000000
	.align		4
        /*0004*/ 	.word	0xffffffff
	.align		4
        /*0008*/ 	.word	0x00000000
	.align		4
        /*000c*/ 	.word	0xfffffffe
	.align		4
        /*0010*/ 	.word	0x00000000
	.align		4
        /*0014*/ 	.word	0xfffffffd
	.align		4
        /*0018*/ 	.word	0x00000000
	.align		4
        /*001c*/ 	.word	0xfffffffc


//--------------------- .text.triton_poi_fused_add_clamp_46 --------------------------
	.section	.text.triton_poi_fused_add_clamp_46,"ax",@progbits
	.align	128
        .global         triton_poi_fused_add_clamp_46
        .type           triton_poi_fused_add_clamp_46,@function
        .size           triton_poi_fused_add_clamp_46,(.L_x_1 - triton_poi_fused_add_clamp_46)
        .other          triton_poi_fused_add_clamp_46,@"STO_CUDA_ENTRY STV_DEFAULT"
triton_poi_fused_add_clamp_46:
.text.triton_poi_fused_add_clamp_46:
[----:B------:R-:W0:Y:S02]  /*0000*/  LDC R1, c[0x0][0x28] ;  /* 0x00000a00ff017b82 */ /* 0x000e240000000800 */
[----:B------:R-:W1:Y:S01]  /*0010*/  S2R R2, SR_TID.X ;  /* 0x0000000000027919 */ /* 0x000e620000002100 */
[----:B------:R-:W2:Y:S01]  /*0020*/  LDC.64 R4, c[0x0][0x210] ;  /* 0x00008400ff047b82 */ /* 0x000ea20000000a00 */
[----:B------:R-:W3:Y:S01]  /*0030*/  S2R R3, SR_CTAID.X ;  /* 0x0000000000037919 */ /* 0x000ee20000002500 */
[C---:B-1----:R-:W-:Y:S02]  /*0040*/  LOP3.LUT R0, R2.reuse, 0x7, RZ, 0xc0, !PT ;  /* 0x0000000702007812 */ /* 0x042fe400078ec0ff */
[----:B------:R-:W-:-:S03]  /*0050*/  LOP3.LUT P0, RZ, R2, 0x18, RZ, 0xc0, !PT ;  /* 0x0000001802ff7812 */ /* 0x000fc6000780c0ff */
[----:B---3--:R-:W-:-:S04]  /*0060*/  IMAD R3, R3, 0x8, R0 ;  /* 0x0000000803037824 */ /* 0x008fc800078e0200 */
[C---:B--2---:R-:W-:Y:S01]  /*0070*/  IMAD.WIDE R4, R3.reuse, 0x8, R4 ;  /* 0x0000000803047825 */ /* 0x044fe200078e0204 */
[----:B------:R-:W-:Y:S02]  /*0080*/  I2FP.F32.S32 R0, R3 ;  /* 0x0000000300007245 */ /* 0x000fe40000201400 */
[----:B------:R-:W-:-:S03]  /*0090*/  ISETP.LT.AND P0, PT, R3, 0x8, !P0 ;  /* 0x000000080300780c */ /* 0x000fc60004701270 */
[----:B------:R-:W-:-:S05]  /*00a0*/  FMUL R0, R0, 0.42857143282890319824 ;  /* 0x3edb6db700007820 */ /* 0x000fca0000400000 */
[----:B------:R-:W-:-:S06]  /*00b0*/  FMNMX R0, RZ, R0, !PT ;  /* 0x00000000ff007209 */ /* 0x000fcc0007800000 */
[----:B------:R-:W1:Y:S02]  /*00c0*/  F2I.TRUNC.NTZ R0, R0 ;  /* 0x0000000000007305 */ /* 0x000e64000020f100 */
[----:B-1----:R-:W-:-:S05]  /*00d0*/  VIMNMX R2, R0, 0x2, PT ;  /* 0x0000000200027848 */ /* 0x002fca0003fe0100 */
[----:B------:R-:W-:-:S05]  /*00e0*/  VIADD R2, R2, 0x1 ;  /* 0x0000000102027836 */ /* 0x000fca0000000000 */
[----:B------:R-:W-:Y:S01]  /*00f0*/  SHF.R.S32.HI R3, RZ, 0x1f, R2 ;  /* 0x0000001fff037819 */ /* 0x000fe20000011402 */
[----:B------:R-:W-:Y:S06]  /*0100*/  @!P0 EXIT ;  /* 0x000000000000894d */ /* 0x000fec0003800000 */
[----:B------:R-:W-:Y:S02]  /*0110*/  ULDC.64 UR4, c[0x0][0x208] ;  /* 0x0000820000047ab9 */ /* 0x000fe40000000a00 */
[----:B------:R-:W-:Y:S01]  /*0120*/  STG.E.64 desc[UR4][R4.64], R2 ;  /* 0x0000000204007986 */ /* 0x000fe2000c101b04 */
[----:B------:R-:W-:Y:S05]  /*0130*/  EXIT ;  /* 0x000000000000794d */ /* 0x000fea0003800000 */
.L_x_0:
[----:B------:R-:W-:-:S00]  /*0140*/  BRA `(.L_x_0) ;  /* 0xfffffffc00fc7947 */ /* 0x000fc0000383ffff */
[----:B------:R-:W-:-:S00]  /*0150*/  NOP ;  /* 0x0000000000007918 */ /* 0x000fc00000000000 */
        /* <DEDUP_REMOVED lines=10> */
.L_x_1:


//--------------------- .nv.constant0.triton_poi_fused_add_clamp_46 --------------------------
	.section	.nv.constant0.triton_poi_fused_add_clamp_46,"a",@progbits
	.sectionflags	@""
	.align	4
.nv.constant0.triton_poi_fused_add_clamp_46:
	.zero		540
